//
// Generated by NVIDIA NVVM Compiler
//
// Compiler Build ID: CL-36424714
// Cuda compilation tools, release 13.0, V13.0.88
// Based on NVVM 20.0.0
//

.version 9.0
.target sm_100
.address_size 64

	// .globl	_Z15obfuscateKernelPcPKiS1_ii

.visible .entry _Z15obfuscateKernelPcPKiS1_ii(
	.param .u64 .ptr .align 1 _Z15obfuscateKernelPcPKiS1_ii_param_0,
	.param .u64 .ptr .align 1 _Z15obfuscateKernelPcPKiS1_ii_param_1,
	.param .u64 .ptr .align 1 _Z15obfuscateKernelPcPKiS1_ii_param_2,
	.param .u32 _Z15obfuscateKernelPcPKiS1_ii_param_3,
	.param .u32 _Z15obfuscateKernelPcPKiS1_ii_param_4
)
{
	.reg .pred 	%p<5>;
	.reg .b16 	%rs<4>;
	.reg .b32 	%r<27>;
	.reg .b64 	%rd<18>;

	ld.param.u64 	%rd4, [_Z15obfuscateKernelPcPKiS1_ii_param_0];
	ld.param.u64 	%rd6, [_Z15obfuscateKernelPcPKiS1_ii_param_1];
	ld.param.u64 	%rd5, [_Z15obfuscateKernelPcPKiS1_ii_param_2];
	ld.param.u32 	%r9, [_Z15obfuscateKernelPcPKiS1_ii_param_3];
	ld.param.u32 	%r10, [_Z15obfuscateKernelPcPKiS1_ii_param_4];
	cvta.to.global.u64 	%rd1, %rd6;
	mov.u32 	%r11, %ctaid.x;
	mov.u32 	%r12, %ntid.x;
	mov.u32 	%r13, %tid.x;
	mad.lo.s32 	%r1, %r11, %r12, %r13;
	setp.ge.s32 	%p1, %r1, %r10;
	@%p1 bra 	$L__BB0_6;
	setp.lt.s32 	%p2, %r9, 1;
	mov.b64 	%rd17, 0;
	@%p2 bra 	$L__BB0_5;
	add.s32 	%r25, %r9, -1;
	mov.b32 	%r24, 0;
	mov.u32 	%r26, %r24;
$L__BB0_3:
	add.s32 	%r15, %r25, %r26;
	shr.u32 	%r16, %r15, 1;
	mul.wide.u32 	%rd8, %r16, 4;
	add.s64 	%rd9, %rd1, %rd8;
	ld.global.u32 	%r17, [%rd9];
	setp.gt.s32 	%p3, %r17, %r1;
	add.s32 	%r18, %r16, 1;
	add.s32 	%r19, %r16, -1;
	selp.b32 	%r26, %r26, %r18, %p3;
	selp.b32 	%r25, %r19, %r25, %p3;
	selp.b32 	%r24, %r24, %r16, %p3;
	setp.le.s32 	%p4, %r26, %r25;
	@%p4 bra 	$L__BB0_3;
	cvt.u64.u32 	%rd17, %r24;
$L__BB0_5:
	shl.b64 	%rd10, %rd17, 2;
	add.s64 	%rd11, %rd1, %rd10;
	ld.global.u32 	%r20, [%rd11];
	sub.s32 	%r21, %r1, %r20;
	cvta.to.global.u64 	%rd12, %rd5;
	add.s64 	%rd13, %rd12, %rd10;
	ld.global.u32 	%r22, [%rd13];
	add.s32 	%r23, %r21, %r22;
	cvt.s64.s32 	%rd14, %r1;
	cvta.to.global.u64 	%rd15, %rd4;
	add.s64 	%rd16, %rd15, %rd14;
	ld.global.u8 	%rs1, [%rd16];
	cvt.u16.u32 	%rs2, %r23;
	xor.b16  	%rs3, %rs1, %rs2;
	st.global.u8 	[%rd16], %rs3;
$L__BB0_6:
	ret;

}


// ===== COMPILED SASS (sm_100) =====

	.target	sm_100

	.elftype	@"ET_EXEC"


//--------------------- .note.nv.tkinfo           --------------------------
	.section	.note.nv.tkinfo,"",@"SHT_NOTE"
	.sectionflags	@"SHF_NOTE_NV_TKINFO"
	.tkinfo
        /*0018*/ 	.word	0x00000002
        /*0030*/ 	.string	""
        /*0030*/ 	.string	"ptxas"
        /*0030*/ 	.string	"Cuda compilation tools, release 13.0, V13.0.88"
        /*0030*/ 	.string	"Build cuda_13.0.r13.0/compiler.36424714_0"
        /*0030*/ 	.string	"-arch sm_100 -m 64 "



//--------------------- .note.nv.cuinfo           --------------------------
	.section	.note.nv.cuinfo,"",@"SHT_NOTE"
	.sectionflags	@"SHF_NOTE_NV_CUINFO"
        /*0018*/ 	.short	0x0002
        /*001a*/ 	.short	0x0064
        /*001c*/ 	.short	0x0082
	.zero		2


//--------------------- .nv.info                  --------------------------
	.section	.nv.info,"",@"SHT_CUDA_INFO"
	.align	4


	//----- nvinfo : EIATTR_REGCOUNT
	.align		4
        /*0000*/ 	.byte	0x04, 0x2f
        /*0002*/ 	.short	(.L_1 - .L_0)
	.align		4
.L_0:
        /*0004*/ 	.word	index@(_Z15obfuscateKernelPcPKiS1_ii)
        /*0008*/ 	.word	0x0000000c


	//----- nvinfo : EIATTR_FRAME_SIZE
	.align		4
.L_1:
        /*000c*/ 	.byte	0x04, 0x11
        /*000e*/ 	.short	(.L_3 - .L_2)
	.align		4
.L_2:
        /*0010*/ 	.word	index@(_Z15obfuscateKernelPcPKiS1_ii)
        /*0014*/ 	.word	0x00000000


	//----- nvinfo : EIATTR_MIN_STACK_SIZE
	.align		4
.L_3:
        /*0018*/ 	.byte	0x04, 0x12
        /*001a*/ 	.short	(.L_5 - .L_4)
	.align		4
.L_4:
        /*001c*/ 	.word	index@(_Z15obfuscateKernelPcPKiS1_ii)
        /*0020*/ 	.word	0x00000000
.L_5:


//--------------------- .nv.compat                --------------------------
	.section	.nv.compat,"",@"SHT_CUDA_COMPAT_INFO"
	.align	4
        /*0000*/ 	.byte	0x02, 0x09, 0x00, 0x00, 0x02, 0x02, 0x01, 0x00, 0x02, 0x05, 0x05, 0x00, 0x03, 0x07, 0x01, 0x01
        /*0010*/ 	.byte	0x02, 0x03, 0x00, 0x00, 0x02, 0x06, 0x01, 0x00, 0x04, 0x0b, 0x08, 0x00, 0x09, 0x00, 0x00, 0x00
        /*0020*/ 	.byte	0x00, 0x00, 0x00, 0x00


//--------------------- .nv.info._Z15obfuscateKernelPcPKiS1_ii --------------------------
	.section	.nv.info._Z15obfuscateKernelPcPKiS1_ii,"",@"SHT_CUDA_INFO"
	.sectionflags	@""
	.align	4


	//----- nvinfo : EIATTR_CUDA_API_VERSION
	.align		4
        /*0000*/ 	.byte	0x04, 0x37
        /*0002*/ 	.short	(.L_7 - .L_6)
.L_6:
        /*0004*/ 	.word	0x00000082


	//----- nvinfo : EIATTR_KPARAM_INFO
	.align		4
.L_7:
        /*0008*/ 	.byte	0x04, 0x17
        /*000a*/ 	.short	(.L_9 - .L_8)
.L_8:
        /*000c*/ 	.word	0x00000000
        /*0010*/ 	.short	0x0004
        /*0012*/ 	.short	0x001c
        /*0014*/ 	.byte	0x00, 0xf0, 0x11, 0x00


	//----- nvinfo : EIATTR_KPARAM_INFO
	.align		4
.L_9:
        /*0018*/ 	.byte	0x04, 0x17
        /*001a*/ 	.short	(.L_11 - .L_10)
.L_10:
        /*001c*/ 	.word	0x00000000
        /*0020*/ 	.short	0x0003
        /*0022*/ 	.short	0x0018
        /*0024*/ 	.byte	0x00, 0xf0, 0x11, 0x00


	//----- nvinfo : EIATTR_KPARAM_INFO
	.align		4
.L_11:
        /*0028*/ 	.byte	0x04, 0x17
        /*002a*/ 	.short	(.L_13 - .L_12)
.L_12:
        /*002c*/ 	.word	0x00000000
        /*0030*/ 	.short	0x0002
        /*0032*/ 	.short	0x0010
        /*0034*/ 	.byte	0x00, 0xf5, 0x21, 0x00


	//----- nvinfo : EIATTR_KPARAM_INFO
	.align		4
.L_13:
        /*0038*/ 	.byte	0x04, 0x17
        /*003a*/ 	.short	(.L_15 - .L_14)
.L_14:
        /*003c*/ 	.word	0x00000000
        /*0040*/ 	.short	0x0001
        /*0042*/ 	.short	0x0008
        /*0044*/ 	.byte	0x00, 0xf5, 0x21, 0x00


	//----- nvinfo : EIATTR_KPARAM_INFO
	.align		4
.L_15:
        /*0048*/ 	.byte	0x04, 0x17
        /*004a*/ 	.short	(.L_17 - .L_16)
.L_16:
        /*004c*/ 	.word	0x00000000
        /*0050*/ 	.short	0x0000
        /*0052*/ 	.short	0x0000
        /*0054*/ 	.byte	0x00, 0xf5, 0x21, 0x00


	//----- nvinfo : EIATTR_SPARSE_MMA_MASK
	.align		4
.L_17:
        /*0058*/ 	.byte	0x03, 0x50
        /*005a*/ 	.short	0x0000


	//----- nvinfo : EIATTR_MAXREG_COUNT
	.align		4
        /*005c*/ 	.byte	0x03, 0x1b
        /*005e*/ 	.short	0x00ff


	//----- nvinfo : EIATTR_MERCURY_ISA_VERSION
	.align		4
        /*0060*/ 	.byte	0x03, 0x5f
        /*0062*/ 	.short	0x0101


	//----- nvinfo : EIATTR_VRC_CTA_INIT_COUNT
	.align		4
        /*0064*/ 	.byte	0x02, 0x4a
	.zero		1
	.zero		1


	//----- nvinfo : EIATTR_EXIT_INSTR_OFFSETS
	.align		4
        /*0068*/ 	.byte	0x04, 0x1c
        /*006a*/ 	.short	(.L_19 - .L_18)


	//   ....[0]....
.L_18:
        /*006c*/ 	.word	0x00000070


	//   ....[1]....
        /*0070*/ 	.word	0x00000300


	//----- nvinfo : EIATTR_CRS_STACK_SIZE
	.align		4
.L_19:
        /*0074*/ 	.byte	0x04, 0x1e
        /*0076*/ 	.short	(.L_21 - .L_20)
.L_20:
        /*0078*/ 	.word	0x00000000


	//----- nvinfo : EIATTR_CBANK_PARAM_SIZE
	.align		4
.L_21:
        /*007c*/ 	.byte	0x03, 0x19
        /*007e*/ 	.short	0x0020


	//----- nvinfo : EIATTR_PARAM_CBANK
	.align		4
        /*0080*/ 	.byte	0x04, 0x0a
        /*0082*/ 	.short	(.L_23 - .L_22)
	.align		4
.L_22:
        /*0084*/ 	.word	index@(.nv.constant0._Z15obfuscateKernelPcPKiS1_ii)
        /*0088*/ 	.short	0x0380
        /*008a*/ 	.short	0x0020


	//----- nvinfo : EIATTR_SW_WAR
	.align		4
.L_23:
        /*008c*/ 	.byte	0x04, 0x36
        /*008e*/ 	.short	(.L_25 - .L_24)
.L_24:
        /*0090*/ 	.word	0x00000008
.L_25:


//--------------------- .nv.callgraph             --------------------------
	.section	.nv.callgraph,"",@"SHT_CUDA_CALLGRAPH"
	.align	4
	.sectionentsize	8
	.align		4
        /*0000*/ 	.word	0x00000000
	.align		4
        /*0004*/ 	.word	0xffffffff
	.align		4
        /*0008*/ 	.word	0x00000000
	.align		4
        /*000c*/ 	.word	0xfffffffe
	.align		4
        /*0010*/ 	.word	0x00000000
	.align		4
        /*0014*/ 	.word	0xfffffffd
	.align		4
        /*0018*/ 	.word	0x00000000
	.align		4
        /*001c*/ 	.word	0xfffffffc


//--------------------- .text._Z15obfuscateKernelPcPKiS1_ii --------------------------
	.section	.text._Z15obfuscateKernelPcPKiS1_ii,"ax",@progbits
	.align	128
        .global         _Z15obfuscateKernelPcPKiS1_ii
        .type           _Z15obfuscateKernelPcPKiS1_ii,@function
        .size           _Z15obfuscateKernelPcPKiS1_ii,(.L_x_4 - _Z15obfuscateKernelPcPKiS1_ii)
        .other          _Z15obfuscateKernelPcPKiS1_ii,@"STO_CUDA_ENTRY STV_DEFAULT"
_Z15obfuscateKernelPcPKiS1_ii:
.text._Z15obfuscateKernelPcPKiS1_ii:
[----:B------:R-:W-:Y:S01]  /*0000*/  LDC R1, c[0x0][0x37c] ;  /* 0x0000df00ff017b82 */ /* 0x000fe20000000800 */
[----:B------:R-:W0:Y:S07]  /*0010*/  S2R R3, SR_TID.X ;  /* 0x0000000000037919 */ /* 0x000e2e0000002100 */
[----:B------:R-:W0:Y:S01]  /*0020*/  S2UR UR4, SR_CTAID.X ;  /* 0x00000000000479c3 */ /* 0x000e220000002500 */
[----:B------:R-:W1:Y:S07]  /*0030*/  LDCU UR5, c[0x0][0x39c] ;  /* 0x00007380ff0577ac */ /* 0x000e6e0008000800 */
[----:B------:R-:W0:Y:S02]  /*0040*/  LDC R0, c[0x0][0x360] ;  /* 0x0000d800ff007b82 */ /* 0x000e240000000800 */
[----:B0-----:R-:W-:-:S05]  /*0050*/  IMAD R0, R0, UR4, R3 ;  /* 0x0000000400007c24 */ /* 0x001fca000f8e0203 */
[----:B-1----:R-:W-:-:S13]  /*0060*/  ISETP.GE.AND P0, PT, R0, UR5, PT ;  /* 0x0000000500007c0c */ /* 0x002fda000bf06270 */
[----:B------:R-:W-:Y:S05]  /*0070*/  @P0 EXIT ;  /* 0x000000000000094d */ /* 0x000fea0003800000 */
[----:B------:R-:W0:Y:S01]  /*0080*/  LDCU UR4, c[0x0][0x398] ;  /* 0x00007300ff0477ac */ /* 0x000e220008000800 */
[----:B------:R-:W-:Y:S01]  /*0090*/  CS2R R2, SRZ ;  /* 0x0000000000027805 */ /* 0x000fe2000001ff00 */
[----:B------:R-:W1:Y:S01]  /*00a0*/  LDCU.64 UR6, c[0x0][0x358] ;  /* 0x00006b00ff0677ac */ /* 0x000e620008000a00 */
[----:B0-----:R-:W-:-:S09]  /*00b0*/  UISETP.GE.AND UP0, UPT, UR4, 0x1, UPT ;  /* 0x000000010400788c */ /* 0x001fd2000bf06270 */
[----:B-1----:R-:W-:Y:S05]  /*00c0*/  BRA.U !UP0, `(.L_x_0) ;  /* 0x00000001084c7547 */ /* 0x002fea000b800000 */
[----:B------:R-:W0:Y:S01]  /*00d0*/  LDC.64 R4, c[0x0][0x388] ;  /* 0x0000e200ff047b82 */ /* 0x000e220000000a00 */
[----:B------:R-:W-:Y:S01]  /*00e0*/  UIADD3 UR4, UPT, UPT, UR4, -0x1, URZ ;  /* 0xffffffff04047890 */ /* 0x000fe2000fffe0ff */
[----:B------:R-:W-:Y:S01]  /*00f0*/  BSSY.RECONVERGENT B0, `(.L_x_1) ;  /* 0x000000e000007945 */ /* 0x000fe20003800200 */
[----:B------:R-:W-:Y:S02]  /*0100*/  IMAD.MOV.U32 R7, RZ, RZ, RZ ;  /* 0x000000ffff077224 */ /* 0x000fe400078e00ff */
[----:B------:R-:W-:Y:S02]  /*0110*/  IMAD.MOV.U32 R9, RZ, RZ, RZ ;  /* 0x000000ffff097224 */ /* 0x000fe400078e00ff */
[----:B------:R-:W-:-:S07]  /*0120*/  IMAD.U32 R6, RZ, RZ, UR4 ;  /* 0x00000004ff067e24 */ /* 0x000fce000f8e00ff */
.L_x_2:
[----:B------:R-:W-:-:S05]  /*0130*/  IMAD.IADD R2, R9, 0x1, R6 ;  /* 0x0000000109027824 */ /* 0x000fca00078e0206 */
[----:B------:R-:W-:-:S05]  /*0140*/  SHF.R.U32.HI R8, RZ, 0x1, R2 ;  /* 0x00000001ff087819 */ /* 0x000fca0000011602 */
[----:B0-----:R-:W-:-:S06]  /*0150*/  IMAD.WIDE.U32 R2, R8, 0x4, R4 ;  /* 0x0000000408027825 */ /* 0x001fcc00078e0004 */
[----:B------:R-:W2:Y:S02]  /*0160*/  LDG.E R3, desc[UR6][R2.64] ;  /* 0x0000000602037981 */ /* 0x000ea4000c1e1900 */
[----:B--2---:R-:W-:-:S04]  /*0170*/  ISETP.GT.AND P0, PT, R3, R0, PT ;  /* 0x000000000300720c */ /* 0x004fc80003f04270 */
[----:B------:R-:W-:-:S09]  /*0180*/  SEL R7, R7, R8, P0 ;  /* 0x0000000807077207 */ /* 0x000fd20000000000 */
[C---:B------:R-:W-:Y:S02]  /*0190*/  @!P0 VIADD R9, R8.reuse, 0x1 ;  /* 0x0000000108098836 */ /* 0x040fe40000000000 */
[----:B------:R-:W-:-:S05]  /*01a0*/  @P0 VIADD R6, R8, 0xffffffff ;  /* 0xffffffff08060836 */ /* 0x000fca0000000000 */
[----:B------:R-:W-:-:S13]  /*01b0*/  ISETP.GT.AND P1, PT, R9, R6, PT ;  /* 0x000000060900720c */ /* 0x000fda0003f24270 */
[----:B------:R-:W-:Y:S05]  /*01c0*/  @!P1 BRA `(.L_x_2) ;  /* 0xfffffffc00d89947 */ /* 0x000fea000383ffff */
[----:B------:R-:W-:Y:S05]  /*01d0*/  BSYNC.RECONVERGENT B0 ;  /* 0x0000000000007941 */ /* 0x000fea0003800200 */
.L_x_1:
[----:B------:R-:W-:Y:S02]  /*01e0*/  IMAD.MOV.U32 R2, RZ, RZ, R7 ;  /* 0x000000ffff027224 */ /* 0x000fe400078e0007 */
[----:B------:R-:W-:-:S07]  /*01f0*/  IMAD.MOV.U32 R3, RZ, RZ, RZ ;  /* 0x000000ffff037224 */ /* 0x000fce00078e00ff */
.L_x_0:
[----:B------:R-:W0:Y:S01]  /*0200*/  LDCU.128 UR8, c[0x0][0x380] ;  /* 0x00007000ff0877ac */ /* 0x000e220008000c00 */
[C---:B------:R-:W-:Y:S01]  /*0210*/  IMAD.SHL.U32 R6, R2.reuse, 0x4, RZ ;  /* 0x0000000402067824 */ /* 0x040fe200078e00ff */
[----:B------:R-:W-:Y:S01]  /*0220*/  SHF.L.U64.HI R3, R2, 0x2, R3 ;  /* 0x0000000202037819 */ /* 0x000fe20000010203 */
[----:B------:R-:W1:Y:S03]  /*0230*/  LDCU.64 UR4, c[0x0][0x390] ;  /* 0x00007200ff0477ac */ /* 0x000e660008000a00 */
[----:B0-----:R-:W-:Y:S02]  /*0240*/  IADD3 R4, P0, PT, R6, UR10, RZ ;  /* 0x0000000a06047c10 */ /* 0x001fe4000ff1e0ff */
[----:B------:R-:W-:Y:S02]  /*0250*/  IADD3 R2, P2, PT, R0, UR8, RZ ;  /* 0x0000000800027c10 */ /* 0x000fe4000ff5e0ff */
[----:B-1----:R-:W-:-:S02]  /*0260*/  IADD3 R6, P1, PT, R6, UR4, RZ ;  /* 0x0000000406067c10 */ /* 0x002fc4000ff3e0ff */
[C---:B------:R-:W-:Y:S02]  /*0270*/  IADD3.X R5, PT, PT, R3.reuse, UR11, RZ, P0, !PT ;  /* 0x0000000b03057c10 */ /* 0x040fe400087fe4ff */
[----:B------:R-:W-:Y:S02]  /*0280*/  IADD3.X R7, PT, PT, R3, UR5, RZ, P1, !PT ;  /* 0x0000000503077c10 */ /* 0x000fe40008ffe4ff */
[----:B------:R-:W-:Y:S02]  /*0290*/  LEA.HI.X.SX32 R3, R0, UR9, 0x1, P2 ;  /* 0x0000000900037c11 */ /* 0x000fe400090f0eff */
[----:B------:R-:W2:Y:S04]  /*02a0*/  LDG.E R5, desc[UR6][R4.64] ;  /* 0x0000000604057981 */ /* 0x000ea8000c1e1900 */
[----:B------:R-:W2:Y:S04]  /*02b0*/  LDG.E R6, desc[UR6][R6.64] ;  /* 0x0000000606067981 */ /* 0x000ea8000c1e1900 */
[----:B------:R-:W3:Y:S01]  /*02c0*/  LDG.E.U8 R9, desc[UR6][R2.64] ;  /* 0x0000000602097981 */ /* 0x000ee2000c1e1100 */
[----:B--2---:R-:W-:-:S04]  /*02d0*/  IADD3 R0, PT, PT, R6, R0, -R5 ;  /* 0x0000000006007210 */ /* 0x004fc80007ffe805 */
[----:B---3--:R-:W-:-:S05]  /*02e0*/  LOP3.LUT R9, R9, R0, RZ, 0x3c, !PT ;  /* 0x0000000009097212 */ /* 0x008fca00078e3cff */
[----:B------:R-:W-:Y:S01]  /*02f0*/  STG.E.U8 desc[UR6][R2.64], R9 ;  /* 0x0000000902007986 */ /* 0x000fe2000c101106 */
[----:B------:R-:W-:Y:S05]  /*0300*/  EXIT ;  /* 0x000000000000794d */ /* 0x000fea0003800000 */
.L_x_3:
[----:B------:R-:W-:-:S00]  /*0310*/  BRA `(.L_x_3) ;  /* 0xfffffffc00fc7947 */ /* 0x000fc0000383ffff */
[----:B------:R-:W-:-:S00]  /*0320*/  NOP ;  /* 0x0000000000007918 */ /* 0x000fc00000000000 */
        /* <DEDUP_REMOVED lines=13> */
.L_x_4:


//--------------------- .nv.shared.reserved.0     --------------------------
	.section	.nv.shared.reserved.0,"aw",@nobits
	.weak		__nv_reservedSMEM_offset_0_alias
	.size		__nv_reservedSMEM_offset_0_alias, 0, 64
	.other		__nv_reservedSMEM_offset_0_alias,@"STO_CUDA_RESERVED_SHARED STV_DEFAULT"
__nv_reservedSMEM_offset_0_alias:
	.zero		0
	.zero		64


//--------------------- .nv.constant0._Z15obfuscateKernelPcPKiS1_ii --------------------------
	.section	.nv.constant0._Z15obfuscateKernelPcPKiS1_ii,"a",@progbits
	.sectionflags	@""
	.align	4
.nv.constant0._Z15obfuscateKernelPcPKiS1_ii:
	.zero		928


//--------------------- SYMBOLS --------------------------

	.type		.nv.reservedSmem.offset0,@object
	.size		.nv.reservedSmem.offset0,0x4
